	.headerflags	@"EF_CUDA_TEXMODE_UNIFIED EF_CUDA_64BIT_ADDRESS EF_CUDA_ACCELERATORS EF_CUDA_SM90 EF_CUDA_VIRTUAL_SM(EF_CUDA_SM90)"
	.elftype	@"ET_EXEC"


//--------------------- .nv.info                  --------------------------
	.section	.nv.info,"",@"SHT_CUDA_INFO"
	.align	4


	//----- nvinfo : EIATTR_REGCOUNT
	.align		4
        /*0000*/ 	.byte	0x04, 0x2f
        /*0002*/ 	.short	(.L_1 - .L_0)
	.align		4
.L_0:
        /*0004*/ 	.word	index@(triton_poi_fused_mul_0)
        /*0008*/ 	.word	0x00000010


	//----- nvinfo : EIATTR_MIN_STACK_SIZE
	.align		4
.L_1:
        /*000c*/ 	.byte	0x04, 0x12
        /*000e*/ 	.short	(.L_3 - .L_2)
	.align		4
.L_2:
        /*0010*/ 	.word	index@(triton_poi_fused_mul_0)
        /*0014*/ 	.word	0x00000000


	//----- nvinfo : EIATTR_FRAME_SIZE
	.align		4
.L_3:
        /*0018*/ 	.byte	0x04, 0x11
        /*001a*/ 	.short	(.L_5 - .L_4)
	.align		4
.L_4:
        /*001c*/ 	.word	index@(triton_poi_fused_mul_0)
        /*0020*/ 	.word	0x00000000


	//----- nvinfo : EIATTR_MIN_STACK_SIZE
	.align		4
.L_5:
        /*0024*/ 	.byte	0x04, 0x12
        /*0026*/ 	.short	(.L_7 - .L_6)
	.align		4
.L_6:
        /*0028*/ 	.word	index@(triton_poi_fused_mul_0)
        /*002c*/ 	.word	0x00000000
.L_7:


//--------------------- .nv.info.triton_poi_fused_mul_0 --------------------------
	.section	.nv.info.triton_poi_fused_mul_0,"",@"SHT_CUDA_INFO"
	.sectionflags	@""
	.align	4


	//----- nvinfo : EIATTR_CUDA_API_VERSION
	.align		4
        /*0000*/ 	.byte	0x04, 0x37
        /*0002*/ 	.short	(.L_9 - .L_8)
.L_8:
        /*0004*/ 	.word	0x0000007c


	//----- nvinfo : EIATTR_KPARAM_INFO
	.align		4
.L_9:
        /*0008*/ 	.byte	0x04, 0x17
        /*000a*/ 	.short	(.L_11 - .L_10)
.L_10:
        /*000c*/ 	.word	0x00000000
        /*0010*/ 	.short	0x0003
        /*0012*/ 	.short	0x0018
        /*0014*/ 	.byte	0x00, 0xf0, 0x11, 0x00


	//----- nvinfo : EIATTR_KPARAM_INFO
	.align		4
.L_11:
        /*0018*/ 	.byte	0x04, 0x17
        /*001a*/ 	.short	(.L_13 - .L_12)
.L_12:
        /*001c*/ 	.word	0x00000000
        /*0020*/ 	.short	0x0002
        /*0022*/ 	.short	0x0010
        /*0024*/ 	.byte	0x00, 0xf4, 0x21, 0x00


	//----- nvinfo : EIATTR_KPARAM_INFO
	.align		4
.L_13:
        /*0028*/ 	.byte	0x04, 0x17
        /*002a*/ 	.short	(.L_15 - .L_14)
.L_14:
        /*002c*/ 	.word	0x00000000
        /*0030*/ 	.short	0x0001
        /*0032*/ 	.short	0x0008
        /*0034*/ 	.byte	0x00, 0xf4, 0x21, 0x00


	//----- nvinfo : EIATTR_KPARAM_INFO
	.align		4
.L_15:
        /*0038*/ 	.byte	0x04, 0x17
        /*003a*/ 	.short	(.L_17 - .L_16)
.L_16:
        /*003c*/ 	.word	0x00000000
        /*0040*/ 	.short	0x0000
        /*0042*/ 	.short	0x0000
        /*0044*/ 	.byte	0x00, 0xf4, 0x21, 0x00


	//----- nvinfo : EIATTR_SPARSE_MMA_MASK
	.align		4
.L_17:
        /*0048*/ 	.byte	0x03, 0x50
        /*004a*/ 	.short	0x0000


	//----- nvinfo : EIATTR_MAXREG_COUNT
	.align		4
        /*004c*/ 	.byte	0x03, 0x1b
        /*004e*/ 	.short	0x00ff


	//----- nvinfo : EIATTR_EXIT_INSTR_OFFSETS
	.align		4
        /*0050*/ 	.byte	0x04, 0x1c
        /*0052*/ 	.short	(.L_19 - .L_18)


	//   ....[0]....
.L_18:
        /*0054*/ 	.word	0x000001d0


	//   ....[1]....
        /*0058*/ 	.word	0x000001f0


	//----- nvinfo : EIATTR_REQNTID
	.align		4
.L_19:
        /*005c*/ 	.byte	0x04, 0x10
        /*005e*/ 	.short	(.L_21 - .L_20)
.L_20:
        /*0060*/ 	.word	0x00000080
        /*0064*/ 	.word	0x00000001
        /*0068*/ 	.word	0x00000001


	//----- nvinfo : EIATTR_CBANK_PARAM_SIZE
	.align		4
.L_21:
        /*006c*/ 	.byte	0x03, 0x19
        /*006e*/ 	.short	0x001c


	//----- nvinfo : EIATTR_PARAM_CBANK
	.align		4
        /*0070*/ 	.byte	0x04, 0x0a
        /*0072*/ 	.short	(.L_23 - .L_22)
	.align		4
.L_22:
        /*0074*/ 	.word	index@(.nv.constant0.triton_poi_fused_mul_0)
        /*0078*/ 	.short	0x0210
        /*007a*/ 	.short	0x001c


	//----- nvinfo : EIATTR_SW_WAR
	.align		4
.L_23:
        /*007c*/ 	.byte	0x04, 0x36
        /*007e*/ 	.short	(.L_25 - .L_24)
.L_24:
        /*0080*/ 	.word	0x00000008
.L_25:


//--------------------- .nv.callgraph             --------------------------
	.section	.nv.callgraph,"",@"SHT_CUDA_CALLGRAPH"
	.align	4
	.sectionentsize	8
	.align		4
        /*0000*/ 	.word	0x00000000
	.align		4
        /*0004*/ 	.word	0xffffffff
	.align		4
        /*0008*/ 	.word	0x00000000
	.align		4
        /*000c*/ 	.word	0xfffffffe
	.align		4
        /*0010*/ 	.word	0x00000000
	.align		4
        /*0014*/ 	.word	0xfffffffd
	.align		4
        /*0018*/ 	.word	0x00000000
	.align		4
        /*001c*/ 	.word	0xfffffffc


//--------------------- .text.triton_poi_fused_mul_0 --------------------------
	.section	.text.triton_poi_fused_mul_0,"ax",@progbits
	.align	128
        .global         triton_poi_fused_mul_0
        .type           triton_poi_fused_mul_0,@function
        .size           triton_poi_fused_mul_0,(.L_x_1 - triton_poi_fused_mul_0)
        .other          triton_poi_fused_mul_0,@"STO_CUDA_ENTRY STV_DEFAULT"
triton_poi_fused_mul_0:
.text.triton_poi_fused_mul_0:
[----:B------:R-:W0:Y:S02]  /*0000*/  LDC R1, c[0x0][0x28] ;  /* 0x00000a00ff017b82 */ /* 0x000e240000000800 */
[----:B------:R-:W1:Y:S01]  /*0010*/  S2R R0, SR_TID.X ;  /* 0x0000000000007919 */ /* 0x000e620000002100 */
[----:B------:R-:W2:Y:S01]  /*0020*/  LDC.64 R2, c[0x0][0x210] ;  /* 0x00008400ff027b82 */ /* 0x000ea20000000a00 */
[----:B------:R-:W-:Y:S01]  /*0030*/  CS2R R12, SRZ ;  /* 0x00000000000c7805 */ /* 0x000fe2000001ff00 */
[----:B------:R-:W-:Y:S01]  /*0040*/  IMAD.MOV.U32 R11, RZ, RZ, RZ ;  /* 0x000000ffff0b7224 */ /* 0x000fe200078e00ff */
[----:B------:R-:W3:Y:S01]  /*0050*/  S2R R9, SR_CTAID.X ;  /* 0x0000000000097919 */ /* 0x000ee20000002500 */
[----:B------:R-:W-:Y:S01]  /*0060*/  ULDC.64 UR4, c[0x0][0x208] ;  /* 0x0000820000047ab9 */ /* 0x000fe20000000a00 */
[----:B-1----:R-:W-:Y:S01]  /*0070*/  IMAD.SHL.U32 R0, R0, 0x2, RZ ;  /* 0x0000000200007824 */ /* 0x002fe200078e00ff */
[----:B---3--:R-:W-:-:S04]  /*0080*/  SHF.R.S32.HI R4, RZ, 0x17, R9 ;  /* 0x00000017ff047819 */ /* 0x008fc80000011409 */
[----:B------:R-:W-:Y:S02]  /*0090*/  LOP3.LUT R0, R0, 0xfe, RZ, 0xc0, !PT ;  /* 0x000000fe00007812 */ /* 0x000fe400078ec0ff */
[----:B------:R-:W-:-:S03]  /*00a0*/  SGXT R4, R4, 0x1 ;  /* 0x000000010404781a */ /* 0x000fc60000000200 */
[----:B------:R-:W-:-:S05]  /*00b0*/  IMAD R9, R9, 0x100, R0 ;  /* 0x0000010009097824 */ /* 0x000fca00078e0200 */
[----:B------:R-:W-:Y:S02]  /*00c0*/  LEA.HI R0, R4, R9, RZ, 0x4 ;  /* 0x0000000904007211 */ /* 0x000fe400078f20ff */
[----:B------:R-:W1:Y:S01]  /*00d0*/  LDC.64 R4, c[0x0][0x218] ;  /* 0x00008600ff047b82 */ /* 0x000e620000000a00 */
[----:B------:R-:W-:Y:S02]  /*00e0*/  ISETP.GE.AND P0, PT, R9, 0x100, PT ;  /* 0x000001000900780c */ /* 0x000fe40003f06270 */
[----:B------:R-:W-:-:S04]  /*00f0*/  SHF.R.S32.HI R0, RZ, 0x4, R0 ;  /* 0x00000004ff007819 */ /* 0x000fc80000011400 */
[----:B------:R-:W-:-:S04]  /*0100*/  LEA.HI R6, R0, R0, RZ, 0x2 ;  /* 0x0000000000067211 */ /* 0x000fc800078f10ff */
[----:B------:R-:W-:-:S04]  /*0110*/  LOP3.LUT R7, R6, 0xfffffffc, RZ, 0xc0, !PT ;  /* 0xfffffffc06077812 */ /* 0x000fc800078ec0ff */
[----:B------:R-:W-:Y:S01]  /*0120*/  IADD3 R7, R0, -R7, RZ ;  /* 0x8000000700077210 */ /* 0x000fe20007ffe0ff */
[----:B------:R-:W-:-:S04]  /*0130*/  HFMA2.MMA R0, -RZ, RZ, 0, 0 ;  /* 0x00000000ff007435 */ /* 0x000fc800000001ff */
[----:B--2---:R-:W-:Y:S02]  /*0140*/  IMAD.WIDE R2, R7, 0x4, R2 ;  /* 0x0000000407027825 */ /* 0x004fe400078e0202 */
[----:B------:R-:W2:Y:S02]  /*0150*/  LDC.64 R6, c[0x0][0x220] ;  /* 0x00008800ff067b82 */ /* 0x000ea40000000a00 */
[C---:B-1----:R-:W-:Y:S01]  /*0160*/  IMAD.WIDE R4, R9.reuse, 0x4, R4 ;  /* 0x0000000409047825 */ /* 0x042fe200078e0204 */
[----:B------:R-:W3:Y:S04]  /*0170*/  @!P0 LDG.E.EL R11, desc[UR4][R2.64] ;  /* 0x00000004020b8981 */ /* 0x000ee8000c2e1900 */
[----:B------:R-:W3:Y:S04]  /*0180*/  @!P0 LDG.E.64 R12, desc[UR4][R4.64] ;  /* 0x00000004040c8981 */ /* 0x000ee8000c1e1b00 */
[----:B------:R-:W4:Y:S01]  /*0190*/  @!P0 LDG.E.EL R0, desc[UR4][R2.64] ;  /* 0x0000000402008981 */ /* 0x000f22000c2e1900 */
[----:B--2---:R-:W-:-:S04]  /*01a0*/  IMAD.WIDE R6, R9, 0x4, R6 ;  /* 0x0000000409067825 */ /* 0x004fc800078e0206 */
[----:B---3--:R-:W-:Y:S01]  /*01b0*/  FMUL R12, R12, R11 ;  /* 0x0000000b0c0c7220 */ /* 0x008fe20000400000 */
[----:B----4-:R-:W-:Y:S01]  /*01c0*/  FMUL R13, R13, R0 ;  /* 0x000000000d0d7220 */ /* 0x010fe20000400000 */
[----:B------:R-:W-:Y:S06]  /*01d0*/  @P0 EXIT ;  /* 0x000000000000094d */ /* 0x000fec0003800000 */
[----:B------:R-:W-:Y:S01]  /*01e0*/  STG.E.64 desc[UR4][R6.64], R12 ;  /* 0x0000000c06007986 */ /* 0x000fe2000c101b04 */
[----:B------:R-:W-:Y:S05]  /*01f0*/  EXIT ;  /* 0x000000000000794d */ /* 0x000fea0003800000 */
.L_x_0:
[----:B------:R-:W-:-:S00]  /*0200*/  BRA `(.L_x_0) ;  /* 0xfffffffc00fc7947 */ /* 0x000fc0000383ffff */
[----:B------:R-:W-:-:S00]  /*0210*/  NOP ;  /* 0x0000000000007918 */ /* 0x000fc00000000000 */
        /* <DEDUP_REMOVED lines=14> */
.L_x_1:


//--------------------- .nv.constant0.triton_poi_fused_mul_0 --------------------------
	.section	.nv.constant0.triton_poi_fused_mul_0,"a",@progbits
	.sectionflags	@""
	.align	4
.nv.constant0.triton_poi_fused_mul_0:
	.zero		556
